//
// Generated by NVIDIA NVVM Compiler
//
// Compiler Build ID: CL-36424714
// Cuda compilation tools, release 13.0, V13.0.88
// Based on NVVM 20.0.0
//

.version 9.0
.target sm_100
.address_size 64

	// .globl	do_nothing_kernel

.visible .entry do_nothing_kernel()
{


	ret;

}


// ===== COMPILED SASS (sm_100) =====

	.target	sm_100

	.elftype	@"ET_EXEC"


//--------------------- .note.nv.tkinfo           --------------------------
	.section	.note.nv.tkinfo,"",@"SHT_NOTE"
	.sectionflags	@"SHF_NOTE_NV_TKINFO"
	.tkinfo
        /*0018*/ 	.word	0x00000002
        /*0030*/ 	.string	""
        /*0030*/ 	.string	"ptxas"
        /*0030*/ 	.string	"Cuda compilation tools, release 13.0, V13.0.88"
        /*0030*/ 	.string	"Build cuda_13.0.r13.0/compiler.36424714_0"
        /*0030*/ 	.string	"-arch sm_100 -m 64 "



//--------------------- .note.nv.cuinfo           --------------------------
	.section	.note.nv.cuinfo,"",@"SHT_NOTE"
	.sectionflags	@"SHF_NOTE_NV_CUINFO"
        /*0018*/ 	.short	0x0002
        /*001a*/ 	.short	0x0064
        /*001c*/ 	.short	0x0082
	.zero		2


//--------------------- .nv.info                  --------------------------
	.section	.nv.info,"",@"SHT_CUDA_INFO"
	.align	4


	//----- nvinfo : EIATTR_REGCOUNT
	.align		4
        /*0000*/ 	.byte	0x04, 0x2f
        /*0002*/ 	.short	(.L_1 - .L_0)
	.align		4
.L_0:
        /*0004*/ 	.word	index@(do_nothing_kernel)
        /*0008*/ 	.word	0x00000004


	//----- nvinfo : EIATTR_FRAME_SIZE
	.align		4
.L_1:
        /*000c*/ 	.byte	0x04, 0x11
        /*000e*/ 	.short	(.L_3 - .L_2)
	.align		4
.L_2:
        /*0010*/ 	.word	index@(do_nothing_kernel)
        /*0014*/ 	.word	0x00000000


	//----- nvinfo : EIATTR_MIN_STACK_SIZE
	.align		4
.L_3:
        /*0018*/ 	.byte	0x04, 0x12
        /*001a*/ 	.short	(.L_5 - .L_4)
	.align		4
.L_4:
        /*001c*/ 	.word	index@(do_nothing_kernel)
        /*0020*/ 	.word	0x00000000
.L_5:


//--------------------- .nv.compat                --------------------------
	.section	.nv.compat,"",@"SHT_CUDA_COMPAT_INFO"
	.align	4
        /*0000*/ 	.byte	0x02, 0x09, 0x00, 0x00, 0x02, 0x02, 0x01, 0x00, 0x02, 0x05, 0x05, 0x00, 0x03, 0x07, 0x01, 0x01
        /*0010*/ 	.byte	0x02, 0x03, 0x00, 0x00, 0x02, 0x06, 0x01, 0x00, 0x04, 0x0b, 0x08, 0x00, 0x09, 0x00, 0x00, 0x00
        /*0020*/ 	.byte	0x00, 0x00, 0x00, 0x00


//--------------------- .nv.info.do_nothing_kernel --------------------------
	.section	.nv.info.do_nothing_kernel,"",@"SHT_CUDA_INFO"
	.sectionflags	@""
	.align	4


	//----- nvinfo : EIATTR_CUDA_API_VERSION
	.align		4
        /*0000*/ 	.byte	0x04, 0x37
        /*0002*/ 	.short	(.L_7 - .L_6)
.L_6:
        /*0004*/ 	.word	0x00000082


	//----- nvinfo : EIATTR_SPARSE_MMA_MASK
	.align		4
.L_7:
        /*0008*/ 	.byte	0x03, 0x50
        /*000a*/ 	.short	0x0000


	//----- nvinfo : EIATTR_MAXREG_COUNT
	.align		4
        /*000c*/ 	.byte	0x03, 0x1b
        /*000e*/ 	.short	0x00ff


	//----- nvinfo : EIATTR_MERCURY_ISA_VERSION
	.align		4
        /*0010*/ 	.byte	0x03, 0x5f
        /*0012*/ 	.short	0x0101


	//----- nvinfo : EIATTR_VRC_CTA_INIT_COUNT
	.align		4
        /*0014*/ 	.byte	0x02, 0x4a
	.zero		1
	.zero		1


	//----- nvinfo : EIATTR_EXIT_INSTR_OFFSETS
	.align		4
        /*0018*/ 	.byte	0x04, 0x1c
        /*001a*/ 	.short	(.L_9 - .L_8)


	//   ....[0]....
.L_8:
        /*001c*/ 	.word	0x00000010


	//----- nvinfo : EIATTR_SW_WAR
	.align		4
.L_9:
        /*0020*/ 	.byte	0x04, 0x36
        /*0022*/ 	.short	(.L_11 - .L_10)
.L_10:
        /*0024*/ 	.word	0x00000008
.L_11:


//--------------------- .nv.callgraph             --------------------------
	.section	.nv.callgraph,"",@"SHT_CUDA_CALLGRAPH"
	.align	4
	.sectionentsize	8
	.align		4
        /*0000*/ 	.word	0x00000000
	.align		4
        /*0004*/ 	.word	0xffffffff
	.align		4
        /*0008*/ 	.word	0x00000000
	.align		4
        /*000c*/ 	.word	0xfffffffe
	.align		4
        /*0010*/ 	.word	0x00000000
	.align		4
        /*0014*/ 	.word	0xfffffffd
	.align		4
        /*0018*/ 	.word	0x00000000
	.align		4
        /*001c*/ 	.word	0xfffffffc


//--------------------- .text.do_nothing_kernel   --------------------------
	.section	.text.do_nothing_kernel,"ax",@progbits
	.align	128
        .global         do_nothing_kernel
        .type           do_nothing_kernel,@function
        .size           do_nothing_kernel,(.L_x_1 - do_nothing_kernel)
        .other          do_nothing_kernel,@"STO_CUDA_ENTRY STV_DEFAULT"
do_nothing_kernel:
.text.do_nothing_kernel:
[----:B------:R-:W-:Y:S01]  /*0000*/  LDC R1, c[0x0][0x37c] ;  /* 0x0000df00ff017b82 */ /* 0x000fe20000000800 */
[----:B------:R-:W-:Y:S05]  /*0010*/  EXIT ;  /* 0x000000000000794d */ /* 0x000fea0003800000 */
.L_x_0:
[----:B------:R-:W-:-:S00]  /*0020*/  BRA `(.L_x_0) ;  /* 0xfffffffc00fc7947 */ /* 0x000fc0000383ffff */
[----:B------:R-:W-:-:S00]  /*0030*/  NOP ;  /* 0x0000000000007918 */ /* 0x000fc00000000000 */
        /* <DEDUP_REMOVED lines=12> */
.L_x_1:


//--------------------- .nv.shared.reserved.0     --------------------------
	.section	.nv.shared.reserved.0,"aw",@nobits
	.weak		__nv_reservedSMEM_offset_0_alias
	.size		__nv_reservedSMEM_offset_0_alias, 0, 64
	.other		__nv_reservedSMEM_offset_0_alias,@"STO_CUDA_RESERVED_SHARED STV_DEFAULT"
__nv_reservedSMEM_offset_0_alias:
	.zero		0
	.zero		64


//--------------------- .nv.constant0.do_nothing_kernel --------------------------
	.section	.nv.constant0.do_nothing_kernel,"a",@progbits
	.sectionflags	@""
	.align	4
.nv.constant0.do_nothing_kernel:
	.zero		896


//--------------------- SYMBOLS --------------------------

	.type		.nv.reservedSmem.offset0,@object
	.size		.nv.reservedSmem.offset0,0x4
